//
// Generated by NVIDIA NVVM Compiler
//
// Compiler Build ID: CL-36424714
// Cuda compilation tools, release 13.0, V13.0.88
// Based on NVVM 20.0.0
//

.version 9.0
.target sm_100
.address_size 64

	// .globl	_Z3outPiS_i

.visible .entry _Z3outPiS_i(
	.param .u64 .ptr .align 1 _Z3outPiS_i_param_0,
	.param .u64 .ptr .align 1 _Z3outPiS_i_param_1,
	.param .u32 _Z3outPiS_i_param_2
)
{
	.reg .pred 	%p<9>;
	.reg .b32 	%r<34>;
	.reg .b64 	%rd<9>;

	ld.param.u64 	%rd3, [_Z3outPiS_i_param_0];
	ld.param.u64 	%rd4, [_Z3outPiS_i_param_1];
	ld.param.u32 	%r15, [_Z3outPiS_i_param_2];
	mov.u32 	%r16, %tid.x;
	mov.u32 	%r17, %ntid.x;
	setp.eq.s32 	%p1, %r16, 0;
	add.s32 	%r19, %r17, -1;
	setp.ge.u32 	%p2, %r16, %r19;
	or.pred  	%p3, %p1, %p2;
	setp.lt.s32 	%p4, %r15, 3;
	or.pred  	%p5, %p3, %p4;
	@%p5 bra 	$L__BB0_6;
	mul.lo.s32 	%r2, %r15, %r16;
	add.s32 	%r3, %r15, -2;
	cvta.to.global.u64 	%rd1, %rd3;
	cvta.to.global.u64 	%rd2, %rd4;
	mov.b32 	%r29, 1;
$L__BB0_2:
	add.s32 	%r5, %r29, %r2;
	mul.wide.u32 	%rd5, %r5, 4;
	add.s64 	%rd6, %rd1, %rd5;
	ld.global.u32 	%r32, [%rd6];
	setp.eq.s32 	%p6, %r32, 0;
	mov.b32 	%r33, 0;
	@%p6 bra 	$L__BB0_5;
	mov.b32 	%r33, 0;
	mov.b32 	%r30, 1;
$L__BB0_4:
	shr.u32 	%r24, %r32, 31;
	add.s32 	%r25, %r32, %r24;
	shr.s32 	%r10, %r25, 1;
	and.b32  	%r26, %r25, -2;
	sub.s32 	%r27, %r32, %r26;
	mad.lo.s32 	%r33, %r30, %r27, %r33;
	mul.lo.s32 	%r30, %r30, 10;
	add.s32 	%r28, %r32, 1;
	setp.gt.u32 	%p7, %r28, 2;
	mov.u32 	%r32, %r10;
	@%p7 bra 	$L__BB0_4;
$L__BB0_5:
	add.s64 	%rd8, %rd2, %rd5;
	st.global.u32 	[%rd8], %r33;
	add.s32 	%r14, %r29, 1;
	setp.ne.s32 	%p8, %r29, %r3;
	mov.u32 	%r29, %r14;
	@%p8 bra 	$L__BB0_2;
$L__BB0_6:
	ret;

}


// ===== COMPILED SASS (sm_100) =====

	.target	sm_100

	.elftype	@"ET_EXEC"


//--------------------- .note.nv.tkinfo           --------------------------
	.section	.note.nv.tkinfo,"",@"SHT_NOTE"
	.sectionflags	@"SHF_NOTE_NV_TKINFO"
	.tkinfo
        /*0018*/ 	.word	0x00000002
        /*0030*/ 	.string	""
        /*0030*/ 	.string	"ptxas"
        /*0030*/ 	.string	"Cuda compilation tools, release 13.0, V13.0.88"
        /*0030*/ 	.string	"Build cuda_13.0.r13.0/compiler.36424714_0"
        /*0030*/ 	.string	"-arch sm_100 -m 64 "



//--------------------- .note.nv.cuinfo           --------------------------
	.section	.note.nv.cuinfo,"",@"SHT_NOTE"
	.sectionflags	@"SHF_NOTE_NV_CUINFO"
        /*0018*/ 	.short	0x0002
        /*001a*/ 	.short	0x0064
        /*001c*/ 	.short	0x0082
	.zero		2


//--------------------- .nv.info                  --------------------------
	.section	.nv.info,"",@"SHT_CUDA_INFO"
	.align	4


	//----- nvinfo : EIATTR_REGCOUNT
	.align		4
        /*0000*/ 	.byte	0x04, 0x2f
        /*0002*/ 	.short	(.L_1 - .L_0)
	.align		4
.L_0:
        /*0004*/ 	.word	index@(_Z3outPiS_i)
        /*0008*/ 	.word	0x0000000d


	//----- nvinfo : EIATTR_FRAME_SIZE
	.align		4
.L_1:
        /*000c*/ 	.byte	0x04, 0x11
        /*000e*/ 	.short	(.L_3 - .L_2)
	.align		4
.L_2:
        /*0010*/ 	.word	index@(_Z3outPiS_i)
        /*0014*/ 	.word	0x00000000


	//----- nvinfo : EIATTR_MIN_STACK_SIZE
	.align		4
.L_3:
        /*0018*/ 	.byte	0x04, 0x12
        /*001a*/ 	.short	(.L_5 - .L_4)
	.align		4
.L_4:
        /*001c*/ 	.word	index@(_Z3outPiS_i)
        /*0020*/ 	.word	0x00000000
.L_5:


//--------------------- .nv.compat                --------------------------
	.section	.nv.compat,"",@"SHT_CUDA_COMPAT_INFO"
	.align	4
        /*0000*/ 	.byte	0x02, 0x09, 0x00, 0x00, 0x02, 0x02, 0x01, 0x00, 0x02, 0x05, 0x05, 0x00, 0x03, 0x07, 0x01, 0x01
        /*0010*/ 	.byte	0x02, 0x03, 0x00, 0x00, 0x02, 0x06, 0x01, 0x00, 0x04, 0x0b, 0x08, 0x00, 0x09, 0x00, 0x00, 0x00
        /*0020*/ 	.byte	0x00, 0x00, 0x00, 0x00


//--------------------- .nv.info._Z3outPiS_i      --------------------------
	.section	.nv.info._Z3outPiS_i,"",@"SHT_CUDA_INFO"
	.sectionflags	@""
	.align	4


	//----- nvinfo : EIATTR_CUDA_API_VERSION
	.align		4
        /*0000*/ 	.byte	0x04, 0x37
        /*0002*/ 	.short	(.L_7 - .L_6)
.L_6:
        /*0004*/ 	.word	0x00000082


	//----- nvinfo : EIATTR_KPARAM_INFO
	.align		4
.L_7:
        /*0008*/ 	.byte	0x04, 0x17
        /*000a*/ 	.short	(.L_9 - .L_8)
.L_8:
        /*000c*/ 	.word	0x00000000
        /*0010*/ 	.short	0x0002
        /*0012*/ 	.short	0x0010
        /*0014*/ 	.byte	0x00, 0xf0, 0x11, 0x00


	//----- nvinfo : EIATTR_KPARAM_INFO
	.align		4
.L_9:
        /*0018*/ 	.byte	0x04, 0x17
        /*001a*/ 	.short	(.L_11 - .L_10)
.L_10:
        /*001c*/ 	.word	0x00000000
        /*0020*/ 	.short	0x0001
        /*0022*/ 	.short	0x0008
        /*0024*/ 	.byte	0x00, 0xf5, 0x21, 0x00


	//----- nvinfo : EIATTR_KPARAM_INFO
	.align		4
.L_11:
        /*0028*/ 	.byte	0x04, 0x17
        /*002a*/ 	.short	(.L_13 - .L_12)
.L_12:
        /*002c*/ 	.word	0x00000000
        /*0030*/ 	.short	0x0000
        /*0032*/ 	.short	0x0000
        /*0034*/ 	.byte	0x00, 0xf5, 0x21, 0x00


	//----- nvinfo : EIATTR_SPARSE_MMA_MASK
	.align		4
.L_13:
        /*0038*/ 	.byte	0x03, 0x50
        /*003a*/ 	.short	0x0000


	//----- nvinfo : EIATTR_MAXREG_COUNT
	.align		4
        /*003c*/ 	.byte	0x03, 0x1b
        /*003e*/ 	.short	0x00ff


	//----- nvinfo : EIATTR_MERCURY_ISA_VERSION
	.align		4
        /*0040*/ 	.byte	0x03, 0x5f
        /*0042*/ 	.short	0x0101


	//----- nvinfo : EIATTR_VRC_CTA_INIT_COUNT
	.align		4
        /*0044*/ 	.byte	0x02, 0x4a
	.zero		1
	.zero		1


	//----- nvinfo : EIATTR_EXIT_INSTR_OFFSETS
	.align		4
        /*0048*/ 	.byte	0x04, 0x1c
        /*004a*/ 	.short	(.L_15 - .L_14)


	//   ....[0]....
.L_14:
        /*004c*/ 	.word	0x00000080


	//   ....[1]....
        /*0050*/ 	.word	0x00000270


	//----- nvinfo : EIATTR_CRS_STACK_SIZE
	.align		4
.L_15:
        /*0054*/ 	.byte	0x04, 0x1e
        /*0056*/ 	.short	(.L_17 - .L_16)
.L_16:
        /*0058*/ 	.word	0x00000000


	//----- nvinfo : EIATTR_CBANK_PARAM_SIZE
	.align		4
.L_17:
        /*005c*/ 	.byte	0x03, 0x19
        /*005e*/ 	.short	0x0014


	//----- nvinfo : EIATTR_PARAM_CBANK
	.align		4
        /*0060*/ 	.byte	0x04, 0x0a
        /*0062*/ 	.short	(.L_19 - .L_18)
	.align		4
.L_18:
        /*0064*/ 	.word	index@(.nv.constant0._Z3outPiS_i)
        /*0068*/ 	.short	0x0380
        /*006a*/ 	.short	0x0014


	//----- nvinfo : EIATTR_SW_WAR
	.align		4
.L_19:
        /*006c*/ 	.byte	0x04, 0x36
        /*006e*/ 	.short	(.L_21 - .L_20)
.L_20:
        /*0070*/ 	.word	0x00000008
.L_21:


//--------------------- .nv.callgraph             --------------------------
	.section	.nv.callgraph,"",@"SHT_CUDA_CALLGRAPH"
	.align	4
	.sectionentsize	8
	.align		4
        /*0000*/ 	.word	0x00000000
	.align		4
        /*0004*/ 	.word	0xffffffff
	.align		4
        /*0008*/ 	.word	0x00000000
	.align		4
        /*000c*/ 	.word	0xfffffffe
	.align		4
        /*0010*/ 	.word	0x00000000
	.align		4
        /*0014*/ 	.word	0xfffffffd
	.align		4
        /*0018*/ 	.word	0x00000000
	.align		4
        /*001c*/ 	.word	0xfffffffc


//--------------------- .text._Z3outPiS_i         --------------------------
	.section	.text._Z3outPiS_i,"ax",@progbits
	.align	128
        .global         _Z3outPiS_i
        .type           _Z3outPiS_i,@function
        .size           _Z3outPiS_i,(.L_x_5 - _Z3outPiS_i)
        .other          _Z3outPiS_i,@"STO_CUDA_ENTRY STV_DEFAULT"
_Z3outPiS_i:
.text._Z3outPiS_i:
[----:B------:R-:W-:Y:S01]  /*0000*/  LDC R1, c[0x0][0x37c] ;  /* 0x0000df00ff017b82 */ /* 0x000fe20000000800 */
[----:B------:R-:W0:Y:S01]  /*0010*/  S2R R8, SR_TID.X ;  /* 0x0000000000087919 */ /* 0x000e220000002100 */
[----:B------:R-:W1:Y:S06]  /*0020*/  LDCU UR4, c[0x0][0x360] ;  /* 0x00006c00ff0477ac */ /* 0x000e6c0008000800 */
[----:B------:R-:W2:Y:S01]  /*0030*/  LDC R0, c[0x0][0x390] ;  /* 0x0000e400ff007b82 */ /* 0x000ea20000000800 */
[----:B-1----:R-:W-:-:S06]  /*0040*/  UIADD3 UR4, UPT, UPT, UR4, -0x1, URZ ;  /* 0xffffffff04047890 */ /* 0x002fcc000fffe0ff */
[----:B0-----:R-:W-:-:S04]  /*0050*/  ISETP.GE.U32.AND P0, PT, R8, UR4, PT ;  /* 0x0000000408007c0c */ /* 0x001fc8000bf06070 */
[----:B------:R-:W-:-:S04]  /*0060*/  ISETP.EQ.OR P0, PT, R8, RZ, P0 ;  /* 0x000000ff0800720c */ /* 0x000fc80000702670 */
[----:B--2---:R-:W-:-:S13]  /*0070*/  ISETP.LT.OR P0, PT, R0, 0x3, P0 ;  /* 0x000000030000780c */ /* 0x004fda0000701670 */
[----:B------:R-:W-:Y:S05]  /*0080*/  @P0 EXIT ;  /* 0x000000000000094d */ /* 0x000fea0003800000 */
[----:B------:R-:W-:Y:S01]  /*0090*/  VIADD R0, R0, 0xfffffffe ;  /* 0xfffffffe00007836 */ /* 0x000fe20000000000 */
[----:B------:R-:W0:Y:S01]  /*00a0*/  LDCU.64 UR6, c[0x0][0x358] ;  /* 0x00006b00ff0677ac */ /* 0x000e220008000a00 */
[----:B------:R-:W-:-:S05]  /*00b0*/  UMOV UR4, 0x1 ;  /* 0x0000000100047882 */ /* 0x000fca0000000000 */
.L_x_3:
[----:B-1----:R-:W1:Y:S08]  /*00c0*/  LDC R7, c[0x0][0x390] ;  /* 0x0000e400ff077b82 */ /* 0x002e700000000800 */
[----:B------:R-:W2:Y:S08]  /*00d0*/  LDC.64 R2, c[0x0][0x380] ;  /* 0x0000e000ff027b82 */ /* 0x000eb00000000a00 */
[----:B------:R-:W3:Y:S01]  /*00e0*/  LDC.64 R4, c[0x0][0x388] ;  /* 0x0000e200ff047b82 */ /* 0x000ee20000000a00 */
[----:B-1----:R-:W-:-:S04]  /*00f0*/  IMAD R7, R8, R7, UR4 ;  /* 0x0000000408077e24 */ /* 0x002fc8000f8e0207 */
[----:B--2---:R-:W-:-:S06]  /*0100*/  IMAD.WIDE.U32 R2, R7, 0x4, R2 ;  /* 0x0000000407027825 */ /* 0x004fcc00078e0002 */
[----:B0-----:R-:W2:Y:S01]  /*0110*/  LDG.E R2, desc[UR6][R2.64] ;  /* 0x0000000602027981 */ /* 0x001ea2000c1e1900 */
[----:B------:R-:W-:Y:S01]  /*0120*/  ISETP.NE.AND P0, PT, R0, UR4, PT ;  /* 0x0000000400007c0c */ /* 0x000fe2000bf05270 */
[----:B------:R-:W-:Y:S01]  /*0130*/  BSSY.RECONVERGENT B0, `(.L_x_0) ;  /* 0x0000010000007945 */ /* 0x000fe20003800200 */
[----:B---3--:R-:W-:-:S04]  /*0140*/  IMAD.WIDE.U32 R4, R7, 0x4, R4 ;  /* 0x0000000407047825 */ /* 0x008fc800078e0004 */
[----:B------:R-:W-:Y:S01]  /*0150*/  IMAD.MOV.U32 R7, RZ, RZ, RZ ;  /* 0x000000ffff077224 */ /* 0x000fe200078e00ff */
[----:B--2---:R-:W-:-:S13]  /*0160*/  ISETP.NE.AND P1, PT, R2, RZ, PT ;  /* 0x000000ff0200720c */ /* 0x004fda0003f25270 */
[----:B------:R-:W-:Y:S05]  /*0170*/  @!P1 BRA `(.L_x_1) ;  /* 0x00000000002c9947 */ /* 0x000fea0003800000 */
[----:B------:R-:W-:Y:S02]  /*0180*/  HFMA2 R6, -RZ, RZ, 0, 5.9604644775390625e-08 ;  /* 0x00000001ff067431 */ /* 0x000fe400000001ff */
[----:B------:R-:W-:-:S07]  /*0190*/  IMAD.MOV.U32 R7, RZ, RZ, RZ ;  /* 0x000000ffff077224 */ /* 0x000fce00078e00ff */
.L_x_2:
[C---:B------:R-:W-:Y:S01]  /*01a0*/  VIADD R10, R2.reuse, 0x1 ;  /* 0x00000001020a7836 */ /* 0x040fe20000000000 */
[----:B------:R-:W-:-:S04]  /*01b0*/  LEA.HI R3, R2, R2, RZ, 0x1 ;  /* 0x0000000202037211 */ /* 0x000fc800078f08ff */
[----:B------:R-:W-:Y:S02]  /*01c0*/  ISETP.GT.U32.AND P1, PT, R10, 0x2, PT ;  /* 0x000000020a00780c */ /* 0x000fe40003f24070 */
[----:B------:R-:W-:-:S04]  /*01d0*/  LOP3.LUT R9, R3, 0xfffffffe, RZ, 0xc0, !PT ;  /* 0xfffffffe03097812 */ /* 0x000fc800078ec0ff */
[----:B------:R-:W-:Y:S02]  /*01e0*/  IADD3 R9, PT, PT, -R9, R2, RZ ;  /* 0x0000000209097210 */ /* 0x000fe40007ffe1ff */
[----:B------:R-:W-:-:S03]  /*01f0*/  SHF.R.S32.HI R2, RZ, 0x1, R3 ;  /* 0x00000001ff027819 */ /* 0x000fc60000011403 */
[----:B------:R-:W-:Y:S02]  /*0200*/  IMAD R7, R9, R6, R7 ;  /* 0x0000000609077224 */ /* 0x000fe400078e0207 */
[----:B------:R-:W-:Y:S01]  /*0210*/  IMAD R6, R6, 0xa, RZ ;  /* 0x0000000a06067824 */ /* 0x000fe200078e02ff */
[----:B------:R-:W-:Y:S06]  /*0220*/  @P1 BRA `(.L_x_2) ;  /* 0xfffffffc00dc1947 */ /* 0x000fec000383ffff */
.L_x_1:
[----:B------:R-:W-:Y:S05]  /*0230*/  BSYNC.RECONVERGENT B0 ;  /* 0x0000000000007941 */ /* 0x000fea0003800200 */
.L_x_0:
[----:B------:R1:W-:Y:S01]  /*0240*/  STG.E desc[UR6][R4.64], R7 ;  /* 0x0000000704007986 */ /* 0x0003e2000c101906 */
[----:B------:R-:W-:Y:S01]  /*0250*/  UIADD3 UR4, UPT, UPT, UR4, 0x1, URZ ;  /* 0x0000000104047890 */ /* 0x000fe2000fffe0ff */
[----:B------:R-:W-:Y:S11]  /*0260*/  @P0 BRA `(.L_x_3) ;  /* 0xfffffffc00940947 */ /* 0x000ff6000383ffff */
[----:B------:R-:W-:Y:S05]  /*0270*/  EXIT ;  /* 0x000000000000794d */ /* 0x000fea0003800000 */
.L_x_4:
[----:B------:R-:W-:-:S00]  /*0280*/  BRA `(.L_x_4) ;  /* 0xfffffffc00fc7947 */ /* 0x000fc0000383ffff */
[----:B------:R-:W-:-:S00]  /*0290*/  NOP ;  /* 0x0000000000007918 */ /* 0x000fc00000000000 */
        /* <DEDUP_REMOVED lines=14> */
.L_x_5:


//--------------------- .nv.shared.reserved.0     --------------------------
	.section	.nv.shared.reserved.0,"aw",@nobits
	.weak		__nv_reservedSMEM_offset_0_alias
	.size		__nv_reservedSMEM_offset_0_alias, 0, 64
	.other		__nv_reservedSMEM_offset_0_alias,@"STO_CUDA_RESERVED_SHARED STV_DEFAULT"
__nv_reservedSMEM_offset_0_alias:
	.zero		0
	.zero		64


//--------------------- .nv.constant0._Z3outPiS_i --------------------------
	.section	.nv.constant0._Z3outPiS_i,"a",@progbits
	.sectionflags	@""
	.align	4
.nv.constant0._Z3outPiS_i:
	.zero		916


//--------------------- SYMBOLS --------------------------

	.type		.nv.reservedSmem.offset0,@object
	.size		.nv.reservedSmem.offset0,0x4
